//
// Generated by NVIDIA NVVM Compiler
//
// Compiler Build ID: CL-36424714
// Cuda compilation tools, release 13.0, V13.0.88
// Based on NVVM 20.0.0
//

.version 9.0
.target sm_100
.address_size 64

	// .globl	_Z16convolution_basePfS_S_iiii

.visible .entry _Z16convolution_basePfS_S_iiii(
	.param .u64 .ptr .align 1 _Z16convolution_basePfS_S_iiii_param_0,
	.param .u64 .ptr .align 1 _Z16convolution_basePfS_S_iiii_param_1,
	.param .u64 .ptr .align 1 _Z16convolution_basePfS_S_iiii_param_2,
	.param .u32 _Z16convolution_basePfS_S_iiii_param_3,
	.param .u32 _Z16convolution_basePfS_S_iiii_param_4,
	.param .u32 _Z16convolution_basePfS_S_iiii_param_5,
	.param .u32 _Z16convolution_basePfS_S_iiii_param_6
)
{
	.reg .pred 	%p<78>;
	.reg .b32 	%r<77>;
	.reg .b32 	%f<118>;
	.reg .b64 	%rd<41>;

	ld.param.u64 	%rd9, [_Z16convolution_basePfS_S_iiii_param_0];
	ld.param.u64 	%rd10, [_Z16convolution_basePfS_S_iiii_param_2];
	ld.param.u32 	%r26, [_Z16convolution_basePfS_S_iiii_param_3];
	ld.param.u32 	%r30, [_Z16convolution_basePfS_S_iiii_param_4];
	ld.param.u32 	%r28, [_Z16convolution_basePfS_S_iiii_param_5];
	ld.param.u32 	%r29, [_Z16convolution_basePfS_S_iiii_param_6];
	cvta.to.global.u64 	%rd1, %rd10;
	cvta.to.global.u64 	%rd2, %rd9;
	mov.u32 	%r31, %ntid.x;
	mov.u32 	%r32, %ctaid.x;
	mov.u32 	%r33, %tid.x;
	mad.lo.s32 	%r1, %r31, %r32, %r33;
	mov.u32 	%r34, %ntid.y;
	mov.u32 	%r35, %ctaid.y;
	mov.u32 	%r36, %tid.y;
	mad.lo.s32 	%r37, %r34, %r35, %r36;
	max.s32 	%r38, %r1, %r37;
	setp.ge.s32 	%p2, %r38, %r30;
	@%p2 bra 	$L__BB0_46;
	sub.s32 	%r3, %r1, %r29;
	setp.lt.s32 	%p3, %r28, 1;
	mov.f32 	%f116, 0f00000000;
	@%p3 bra 	$L__BB0_45;
	mul.lo.s32 	%r4, %r28, %r28;
	and.b32  	%r5, %r28, 7;
	and.b32  	%r6, %r28, 3;
	and.b32  	%r7, %r28, 2147483640;
	and.b32  	%r8, %r28, 1;
	sub.s32 	%r9, %r37, %r29;
	mov.b32 	%r72, 0;
	mov.f32 	%f116, 0f00000000;
$L__BB0_3:
	setp.lt.u32 	%p4, %r28, 8;
	add.s32 	%r41, %r72, %r9;
	setp.lt.s32 	%p5, %r41, 0;
	setp.ge.s32 	%p6, %r41, %r26;
	or.pred  	%p1, %p5, %p6;
	mul.lo.s32 	%r11, %r41, %r26;
	add.s32 	%r12, %r11, %r3;
	mul.lo.s32 	%r13, %r72, %r28;
	mov.b32 	%r75, 0;
	@%p4 bra 	$L__BB0_22;
	mov.b32 	%r73, 0;
	cvt.s64.s32 	%rd15, %r12;
$L__BB0_5:
	.pragma "nounroll";
	add.s32 	%r15, %r73, %r3;
	setp.lt.s32 	%p7, %r15, 0;
	setp.ge.s32 	%p8, %r15, %r26;
	or.pred  	%p9, %p7, %p8;
	or.pred  	%p11, %p1, %p9;
	mov.f32 	%f95, 0f00000000;
	@%p11 bra 	$L__BB0_7;
	add.s32 	%r43, %r15, %r11;
	mul.wide.s32 	%rd11, %r43, 4;
	add.s64 	%rd12, %rd2, %rd11;
	ld.global.f32 	%f95, [%rd12];
$L__BB0_7:
	add.s32 	%r44, %r73, %r13;
	not.b32 	%r45, %r44;
	add.s32 	%r46, %r4, %r45;
	mul.wide.s32 	%rd13, %r46, 4;
	add.s64 	%rd3, %rd1, %rd13;
	ld.global.f32 	%f61, [%rd3];
	fma.rn.f32 	%f5, %f95, %f61, %f116;
	add.s32 	%r47, %r15, 1;
	setp.lt.s32 	%p12, %r47, 0;
	setp.ge.s32 	%p13, %r47, %r26;
	or.pred  	%p14, %p12, %p13;
	or.pred  	%p15, %p1, %p14;
	cvt.s64.s32 	%rd14, %r73;
	add.s64 	%rd16, %rd15, %rd14;
	shl.b64 	%rd17, %rd16, 2;
	add.s64 	%rd4, %rd2, %rd17;
	mov.f32 	%f96, 0f00000000;
	@%p15 bra 	$L__BB0_9;
	ld.global.f32 	%f96, [%rd4+4];
$L__BB0_9:
	ld.global.f32 	%f63, [%rd3+-4];
	fma.rn.f32 	%f8, %f96, %f63, %f5;
	add.s32 	%r48, %r15, 2;
	setp.lt.s32 	%p16, %r48, 0;
	setp.ge.s32 	%p17, %r48, %r26;
	or.pred  	%p18, %p16, %p17;
	or.pred  	%p19, %p1, %p18;
	mov.f32 	%f97, 0f00000000;
	@%p19 bra 	$L__BB0_11;
	ld.global.f32 	%f97, [%rd4+8];
$L__BB0_11:
	ld.global.f32 	%f65, [%rd3+-8];
	fma.rn.f32 	%f11, %f97, %f65, %f8;
	add.s32 	%r49, %r15, 3;
	setp.lt.s32 	%p20, %r49, 0;
	setp.ge.s32 	%p21, %r49, %r26;
	or.pred  	%p22, %p20, %p21;
	or.pred  	%p23, %p1, %p22;
	mov.f32 	%f98, 0f00000000;
	@%p23 bra 	$L__BB0_13;
	ld.global.f32 	%f98, [%rd4+12];
$L__BB0_13:
	ld.global.f32 	%f67, [%rd3+-12];
	fma.rn.f32 	%f14, %f98, %f67, %f11;
	add.s32 	%r50, %r15, 4;
	setp.lt.s32 	%p24, %r50, 0;
	setp.ge.s32 	%p25, %r50, %r26;
	or.pred  	%p26, %p24, %p25;
	or.pred  	%p27, %p1, %p26;
	mov.f32 	%f99, 0f00000000;
	@%p27 bra 	$L__BB0_15;
	ld.global.f32 	%f99, [%rd4+16];
$L__BB0_15:
	ld.global.f32 	%f69, [%rd3+-16];
	fma.rn.f32 	%f17, %f99, %f69, %f14;
	add.s32 	%r51, %r15, 5;
	setp.lt.s32 	%p28, %r51, 0;
	setp.ge.s32 	%p29, %r51, %r26;
	or.pred  	%p30, %p28, %p29;
	or.pred  	%p31, %p1, %p30;
	mov.f32 	%f100, 0f00000000;
	@%p31 bra 	$L__BB0_17;
	ld.global.f32 	%f100, [%rd4+20];
$L__BB0_17:
	ld.global.f32 	%f71, [%rd3+-20];
	fma.rn.f32 	%f20, %f100, %f71, %f17;
	add.s32 	%r52, %r15, 6;
	setp.lt.s32 	%p32, %r52, 0;
	setp.ge.s32 	%p33, %r52, %r26;
	or.pred  	%p34, %p32, %p33;
	or.pred  	%p35, %p1, %p34;
	mov.f32 	%f101, 0f00000000;
	@%p35 bra 	$L__BB0_19;
	ld.global.f32 	%f101, [%rd4+24];
$L__BB0_19:
	ld.global.f32 	%f73, [%rd3+-24];
	fma.rn.f32 	%f23, %f101, %f73, %f20;
	add.s32 	%r53, %r15, 7;
	setp.lt.s32 	%p36, %r53, 0;
	setp.ge.s32 	%p37, %r53, %r26;
	or.pred  	%p38, %p36, %p37;
	or.pred  	%p39, %p1, %p38;
	mov.f32 	%f102, 0f00000000;
	@%p39 bra 	$L__BB0_21;
	ld.global.f32 	%f102, [%rd4+28];
$L__BB0_21:
	ld.global.f32 	%f74, [%rd3+-28];
	fma.rn.f32 	%f116, %f102, %f74, %f23;
	add.s32 	%r73, %r73, 8;
	setp.ne.s32 	%p40, %r73, %r7;
	mov.u32 	%r75, %r7;
	@%p40 bra 	$L__BB0_5;
$L__BB0_22:
	setp.eq.s32 	%p41, %r5, 0;
	@%p41 bra 	$L__BB0_44;
	add.s32 	%r54, %r5, -1;
	setp.lt.u32 	%p42, %r54, 3;
	@%p42 bra 	$L__BB0_33;
	add.s32 	%r18, %r75, %r3;
	setp.lt.s32 	%p43, %r18, 0;
	setp.ge.s32 	%p44, %r18, %r26;
	or.pred  	%p45, %p43, %p44;
	or.pred  	%p47, %p1, %p45;
	mov.f32 	%f105, 0f00000000;
	@%p47 bra 	$L__BB0_26;
	add.s32 	%r55, %r18, %r11;
	mul.wide.s32 	%rd18, %r55, 4;
	add.s64 	%rd19, %rd2, %rd18;
	ld.global.f32 	%f105, [%rd19];
$L__BB0_26:
	add.s32 	%r56, %r75, %r13;
	not.b32 	%r57, %r56;
	add.s32 	%r58, %r4, %r57;
	mul.wide.s32 	%rd20, %r58, 4;
	add.s64 	%rd5, %rd1, %rd20;
	ld.global.f32 	%f78, [%rd5];
	fma.rn.f32 	%f31, %f105, %f78, %f116;
	add.s32 	%r59, %r18, 1;
	setp.lt.s32 	%p48, %r59, 0;
	setp.ge.s32 	%p49, %r59, %r26;
	or.pred  	%p50, %p48, %p49;
	or.pred  	%p51, %p1, %p50;
	cvt.u64.u32 	%rd21, %r75;
	cvt.s64.s32 	%rd22, %r12;
	add.s64 	%rd23, %rd22, %rd21;
	shl.b64 	%rd24, %rd23, 2;
	add.s64 	%rd6, %rd2, %rd24;
	mov.f32 	%f106, 0f00000000;
	@%p51 bra 	$L__BB0_28;
	ld.global.f32 	%f106, [%rd6+4];
$L__BB0_28:
	ld.global.f32 	%f80, [%rd5+-4];
	fma.rn.f32 	%f34, %f106, %f80, %f31;
	add.s32 	%r60, %r18, 2;
	setp.lt.s32 	%p52, %r60, 0;
	setp.ge.s32 	%p53, %r60, %r26;
	or.pred  	%p54, %p52, %p53;
	or.pred  	%p55, %p1, %p54;
	mov.f32 	%f107, 0f00000000;
	@%p55 bra 	$L__BB0_30;
	ld.global.f32 	%f107, [%rd6+8];
$L__BB0_30:
	ld.global.f32 	%f82, [%rd5+-8];
	fma.rn.f32 	%f37, %f107, %f82, %f34;
	add.s32 	%r61, %r18, 3;
	setp.lt.s32 	%p56, %r61, 0;
	setp.ge.s32 	%p57, %r61, %r26;
	or.pred  	%p58, %p56, %p57;
	or.pred  	%p59, %p1, %p58;
	mov.f32 	%f108, 0f00000000;
	@%p59 bra 	$L__BB0_32;
	ld.global.f32 	%f108, [%rd6+12];
$L__BB0_32:
	ld.global.f32 	%f83, [%rd5+-12];
	fma.rn.f32 	%f116, %f108, %f83, %f37;
	add.s32 	%r75, %r75, 4;
$L__BB0_33:
	setp.eq.s32 	%p60, %r6, 0;
	@%p60 bra 	$L__BB0_44;
	setp.eq.s32 	%p61, %r6, 1;
	@%p61 bra 	$L__BB0_40;
	add.s32 	%r21, %r75, %r3;
	setp.lt.s32 	%p62, %r21, 0;
	setp.ge.s32 	%p63, %r21, %r26;
	or.pred  	%p64, %p62, %p63;
	or.pred  	%p66, %p1, %p64;
	mov.f32 	%f111, 0f00000000;
	@%p66 bra 	$L__BB0_37;
	add.s32 	%r62, %r21, %r11;
	mul.wide.s32 	%rd25, %r62, 4;
	add.s64 	%rd26, %rd2, %rd25;
	ld.global.f32 	%f111, [%rd26];
$L__BB0_37:
	add.s32 	%r63, %r75, %r13;
	not.b32 	%r64, %r63;
	add.s32 	%r65, %r4, %r64;
	mul.wide.s32 	%rd27, %r65, 4;
	add.s64 	%rd7, %rd1, %rd27;
	ld.global.f32 	%f87, [%rd7];
	fma.rn.f32 	%f45, %f111, %f87, %f116;
	add.s32 	%r66, %r21, 1;
	setp.lt.s32 	%p67, %r66, 0;
	setp.ge.s32 	%p68, %r66, %r26;
	or.pred  	%p69, %p67, %p68;
	or.pred  	%p70, %p1, %p69;
	mov.f32 	%f112, 0f00000000;
	@%p70 bra 	$L__BB0_39;
	cvt.s64.s32 	%rd28, %r12;
	cvt.s64.s32 	%rd29, %r75;
	add.s64 	%rd30, %rd28, %rd29;
	shl.b64 	%rd31, %rd30, 2;
	add.s64 	%rd32, %rd2, %rd31;
	ld.global.f32 	%f112, [%rd32+4];
$L__BB0_39:
	ld.global.f32 	%f88, [%rd7+-4];
	fma.rn.f32 	%f116, %f112, %f88, %f45;
	add.s32 	%r75, %r75, 2;
$L__BB0_40:
	setp.eq.s32 	%p71, %r8, 0;
	@%p71 bra 	$L__BB0_44;
	add.s32 	%r24, %r75, %r3;
	setp.lt.s32 	%p72, %r24, 0;
	setp.ge.s32 	%p73, %r24, %r26;
	or.pred  	%p74, %p72, %p73;
	or.pred  	%p76, %p1, %p74;
	mov.f32 	%f115, 0f00000000;
	@%p76 bra 	$L__BB0_43;
	add.s32 	%r67, %r24, %r11;
	mul.wide.s32 	%rd33, %r67, 4;
	add.s64 	%rd34, %rd2, %rd33;
	ld.global.f32 	%f115, [%rd34];
$L__BB0_43:
	add.s32 	%r68, %r75, %r13;
	not.b32 	%r69, %r68;
	add.s32 	%r70, %r4, %r69;
	mul.wide.s32 	%rd35, %r70, 4;
	add.s64 	%rd36, %rd1, %rd35;
	ld.global.f32 	%f90, [%rd36];
	fma.rn.f32 	%f116, %f115, %f90, %f116;
$L__BB0_44:
	add.s32 	%r72, %r72, 1;
	setp.ne.s32 	%p77, %r72, %r28;
	@%p77 bra 	$L__BB0_3;
$L__BB0_45:
	ld.param.u64 	%rd40, [_Z16convolution_basePfS_S_iiii_param_1];
	mad.lo.s32 	%r71, %r30, %r37, %r1;
	cvta.to.global.u64 	%rd37, %rd40;
	mul.wide.s32 	%rd38, %r71, 4;
	add.s64 	%rd39, %rd37, %rd38;
	ld.global.f32 	%f91, [%rd39];
	add.f32 	%f92, %f116, %f91;
	st.global.f32 	[%rd39], %f92;
$L__BB0_46:
	ret;

}


// ===== COMPILED SASS (sm_100) =====

	.target	sm_100

	.elftype	@"ET_EXEC"


//--------------------- .note.nv.tkinfo           --------------------------
	.section	.note.nv.tkinfo,"",@"SHT_NOTE"
	.sectionflags	@"SHF_NOTE_NV_TKINFO"
	.tkinfo
        /*0018*/ 	.word	0x00000002
        /*0030*/ 	.string	""
        /*0030*/ 	.string	"ptxas"
        /*0030*/ 	.string	"Cuda compilation tools, release 13.0, V13.0.88"
        /*0030*/ 	.string	"Build cuda_13.0.r13.0/compiler.36424714_0"
        /*0030*/ 	.string	"-arch sm_100 -m 64 "



//--------------------- .note.nv.cuinfo           --------------------------
	.section	.note.nv.cuinfo,"",@"SHT_NOTE"
	.sectionflags	@"SHF_NOTE_NV_CUINFO"
        /*0018*/ 	.short	0x0002
        /*001a*/ 	.short	0x0064
        /*001c*/ 	.short	0x0082
	.zero		2


//--------------------- .nv.info                  --------------------------
	.section	.nv.info,"",@"SHT_CUDA_INFO"
	.align	4


	//----- nvinfo : EIATTR_REGCOUNT
	.align		4
        /*0000*/ 	.byte	0x04, 0x2f
        /*0002*/ 	.short	(.L_1 - .L_0)
	.align		4
.L_0:
        /*0004*/ 	.word	index@(_Z16convolution_basePfS_S_iiii)
        /*0008*/ 	.word	0x0000001e


	//----- nvinfo : EIATTR_FRAME_SIZE
	.align		4
.L_1:
        /*000c*/ 	.byte	0x04, 0x11
        /*000e*/ 	.short	(.L_3 - .L_2)
	.align		4
.L_2:
        /*0010*/ 	.word	index@(_Z16convolution_basePfS_S_iiii)
        /*0014*/ 	.word	0x00000000


	//----- nvinfo : EIATTR_MIN_STACK_SIZE
	.align		4
.L_3:
        /*0018*/ 	.byte	0x04, 0x12
        /*001a*/ 	.short	(.L_5 - .L_4)
	.align		4
.L_4:
        /*001c*/ 	.word	index@(_Z16convolution_basePfS_S_iiii)
        /*0020*/ 	.word	0x00000000
.L_5:


//--------------------- .nv.compat                --------------------------
	.section	.nv.compat,"",@"SHT_CUDA_COMPAT_INFO"
	.align	4
        /*0000*/ 	.byte	0x02, 0x09, 0x00, 0x00, 0x02, 0x02, 0x01, 0x00, 0x02, 0x05, 0x05, 0x00, 0x03, 0x07, 0x01, 0x01
        /*0010*/ 	.byte	0x02, 0x03, 0x00, 0x00, 0x02, 0x06, 0x01, 0x00, 0x04, 0x0b, 0x08, 0x00, 0x09, 0x00, 0x00, 0x00
        /*0020*/ 	.byte	0x00, 0x00, 0x00, 0x00


//--------------------- .nv.info._Z16convolution_basePfS_S_iiii --------------------------
	.section	.nv.info._Z16convolution_basePfS_S_iiii,"",@"SHT_CUDA_INFO"
	.sectionflags	@""
	.align	4


	//----- nvinfo : EIATTR_CUDA_API_VERSION
	.align		4
        /*0000*/ 	.byte	0x04, 0x37
        /*0002*/ 	.short	(.L_7 - .L_6)
.L_6:
        /*0004*/ 	.word	0x00000082


	//----- nvinfo : EIATTR_KPARAM_INFO
	.align		4
.L_7:
        /*0008*/ 	.byte	0x04, 0x17
        /*000a*/ 	.short	(.L_9 - .L_8)
.L_8:
        /*000c*/ 	.word	0x00000000
        /*0010*/ 	.short	0x0006
        /*0012*/ 	.short	0x0024
        /*0014*/ 	.byte	0x00, 0xf0, 0x11, 0x00


	//----- nvinfo : EIATTR_KPARAM_INFO
	.align		4
.L_9:
        /*0018*/ 	.byte	0x04, 0x17
        /*001a*/ 	.short	(.L_11 - .L_10)
.L_10:
        /*001c*/ 	.word	0x00000000
        /*0020*/ 	.short	0x0005
        /*0022*/ 	.short	0x0020
        /*0024*/ 	.byte	0x00, 0xf0, 0x11, 0x00


	//----- nvinfo : EIATTR_KPARAM_INFO
	.align		4
.L_11:
        /*0028*/ 	.byte	0x04, 0x17
        /*002a*/ 	.short	(.L_13 - .L_12)
.L_12:
        /*002c*/ 	.word	0x00000000
        /*0030*/ 	.short	0x0004
        /*0032*/ 	.short	0x001c
        /*0034*/ 	.byte	0x00, 0xf0, 0x11, 0x00


	//----- nvinfo : EIATTR_KPARAM_INFO
	.align		4
.L_13:
        /*0038*/ 	.byte	0x04, 0x17
        /*003a*/ 	.short	(.L_15 - .L_14)
.L_14:
        /*003c*/ 	.word	0x00000000
        /*0040*/ 	.short	0x0003
        /*0042*/ 	.short	0x0018
        /*0044*/ 	.byte	0x00, 0xf0, 0x11, 0x00


	//----- nvinfo : EIATTR_KPARAM_INFO
	.align		4
.L_15:
        /*0048*/ 	.byte	0x04, 0x17
        /*004a*/ 	.short	(.L_17 - .L_16)
.L_16:
        /*004c*/ 	.word	0x00000000
        /*0050*/ 	.short	0x0002
        /*0052*/ 	.short	0x0010
        /*0054*/ 	.byte	0x00, 0xf5, 0x21, 0x00


	//----- nvinfo : EIATTR_KPARAM_INFO
	.align		4
.L_17:
        /*0058*/ 	.byte	0x04, 0x17
        /*005a*/ 	.short	(.L_19 - .L_18)
.L_18:
        /*005c*/ 	.word	0x00000000
        /*0060*/ 	.short	0x0001
        /*0062*/ 	.short	0x0008
        /*0064*/ 	.byte	0x00, 0xf5, 0x21, 0x00


	//----- nvinfo : EIATTR_KPARAM_INFO
	.align		4
.L_19:
        /*0068*/ 	.byte	0x04, 0x17
        /*006a*/ 	.short	(.L_21 - .L_20)
.L_20:
        /*006c*/ 	.word	0x00000000
        /*0070*/ 	.short	0x0000
        /*0072*/ 	.short	0x0000
        /*0074*/ 	.byte	0x00, 0xf5, 0x21, 0x00


	//----- nvinfo : EIATTR_SPARSE_MMA_MASK
	.align		4
.L_21:
        /*0078*/ 	.byte	0x03, 0x50
        /*007a*/ 	.short	0x0000


	//----- nvinfo : EIATTR_MAXREG_COUNT
	.align		4
        /*007c*/ 	.byte	0x03, 0x1b
        /*007e*/ 	.short	0x00ff


	//----- nvinfo : EIATTR_MERCURY_ISA_VERSION
	.align		4
        /*0080*/ 	.byte	0x03, 0x5f
        /*0082*/ 	.short	0x0101


	//----- nvinfo : EIATTR_VRC_CTA_INIT_COUNT
	.align		4
        /*0084*/ 	.byte	0x02, 0x4a
	.zero		1
	.zero		1


	//----- nvinfo : EIATTR_EXIT_INSTR_OFFSETS
	.align		4
        /*0088*/ 	.byte	0x04, 0x1c
        /*008a*/ 	.short	(.L_23 - .L_22)


	//   ....[0]....
.L_22:
        /*008c*/ 	.word	0x000000c0


	//   ....[1]....
        /*0090*/ 	.word	0x00000e90


	//----- nvinfo : EIATTR_CBANK_PARAM_SIZE
	.align		4
.L_23:
        /*0094*/ 	.byte	0x03, 0x19
        /*0096*/ 	.short	0x0028


	//----- nvinfo : EIATTR_PARAM_CBANK
	.align		4
        /*0098*/ 	.byte	0x04, 0x0a
        /*009a*/ 	.short	(.L_25 - .L_24)
	.align		4
.L_24:
        /*009c*/ 	.word	index@(.nv.constant0._Z16convolution_basePfS_S_iiii)
        /*00a0*/ 	.short	0x0380
        /*00a2*/ 	.short	0x0028


	//----- nvinfo : EIATTR_SW_WAR
	.align		4
.L_25:
        /*00a4*/ 	.byte	0x04, 0x36
        /*00a6*/ 	.short	(.L_27 - .L_26)
.L_26:
        /*00a8*/ 	.word	0x00000008
.L_27:


//--------------------- .nv.callgraph             --------------------------
	.section	.nv.callgraph,"",@"SHT_CUDA_CALLGRAPH"
	.align	4
	.sectionentsize	8
	.align		4
        /*0000*/ 	.word	0x00000000
	.align		4
        /*0004*/ 	.word	0xffffffff
	.align		4
        /*0008*/ 	.word	0x00000000
	.align		4
        /*000c*/ 	.word	0xfffffffe
	.align		4
        /*0010*/ 	.word	0x00000000
	.align		4
        /*0014*/ 	.word	0xfffffffd
	.align		4
        /*0018*/ 	.word	0x00000000
	.align		4
        /*001c*/ 	.word	0xfffffffc


//--------------------- .text._Z16convolution_basePfS_S_iiii --------------------------
	.section	.text._Z16convolution_basePfS_S_iiii,"ax",@progbits
	.align	128
        .global         _Z16convolution_basePfS_S_iiii
        .type           _Z16convolution_basePfS_S_iiii,@function
        .size           _Z16convolution_basePfS_S_iiii,(.L_x_8 - _Z16convolution_basePfS_S_iiii)
        .other          _Z16convolution_basePfS_S_iiii,@"STO_CUDA_ENTRY STV_DEFAULT"
_Z16convolution_basePfS_S_iiii:
.text._Z16convolution_basePfS_S_iiii:
[----:B------:R-:W-:Y:S01]  /*0000*/  LDC R1, c[0x0][0x37c] ;  /* 0x0000df00ff017b82 */ /* 0x000fe20000000800 */
[----:B------:R-:W0:Y:S01]  /*0010*/  S2R R0, SR_CTAID.X ;  /* 0x0000000000007919 */ /* 0x000e220000002500 */
[----:B------:R-:W0:Y:S01]  /*0020*/  LDCU UR4, c[0x0][0x360] ;  /* 0x00006c00ff0477ac */ /* 0x000e220008000800 */
[----:B------:R-:W0:Y:S01]  /*0030*/  S2R R3, SR_TID.X ;  /* 0x0000000000037919 */ /* 0x000e220000002100 */
[----:B------:R-:W1:Y:S01]  /*0040*/  LDCU UR5, c[0x0][0x364] ;  /* 0x00006c80ff0577ac */ /* 0x000e620008000800 */
[----:B------:R-:W1:Y:S01]  /*0050*/  S2R R11, SR_CTAID.Y ;  /* 0x00000000000b7919 */ /* 0x000e620000002600 */
[----:B------:R-:W2:Y:S01]  /*0060*/  LDCU UR6, c[0x0][0x39c] ;  /* 0x00007380ff0677ac */ /* 0x000ea20008000800 */
[----:B------:R-:W1:Y:S01]  /*0070*/  S2R R2, SR_TID.Y ;  /* 0x0000000000027919 */ /* 0x000e620000002200 */
[----:B0-----:R-:W-:Y:S02]  /*0080*/  IMAD R0, R0, UR4, R3 ;  /* 0x0000000400007c24 */ /* 0x001fe4000f8e0203 */
[----:B-1----:R-:W-:-:S05]  /*0090*/  IMAD R11, R11, UR5, R2 ;  /* 0x000000050b0b7c24 */ /* 0x002fca000f8e0202 */
[----:B------:R-:W-:-:S04]  /*00a0*/  VIMNMX R2, PT, PT, R0, R11, !PT ;  /* 0x0000000b00027248 */ /* 0x000fc80007fe0100 */
[----:B--2---:R-:W-:-:S13]  /*00b0*/  ISETP.GE.AND P0, PT, R2, UR6, PT ;  /* 0x0000000602007c0c */ /* 0x004fda000bf06270 */
[----:B------:R-:W-:Y:S05]  /*00c0*/  @P0 EXIT ;  /* 0x000000000000094d */ /* 0x000fea0003800000 */
[----:B------:R-:W0:Y:S01]  /*00d0*/  LDCU.64 UR6, c[0x0][0x3a0] ;  /* 0x00007400ff0677ac */ /* 0x000e220008000a00 */
[----:B------:R-:W-:Y:S01]  /*00e0*/  IMAD.MOV.U32 R14, RZ, RZ, RZ ;  /* 0x000000ffff0e7224 */ /* 0x000fe200078e00ff */
[----:B------:R-:W1:Y:S01]  /*00f0*/  LDCU.64 UR12, c[0x0][0x358] ;  /* 0x00006b00ff0c77ac */ /* 0x000e620008000a00 */
[----:B0-----:R-:W-:-:S09]  /*0100*/  UISETP.GE.AND UP0, UPT, UR6, 0x1, UPT ;  /* 0x000000010600788c */ /* 0x001fd2000bf06270 */
[----:B-1----:R-:W-:Y:S05]  /*0110*/  BRA.U !UP0, `(.L_x_0) ;  /* 0x0000000d08407547 */ /* 0x002fea000b800000 */
[----:B------:R-:W-:Y:S01]  /*0120*/  VIADD R10, R0, -UR7 ;  /* 0x80000007000a7c36 */ /* 0x000fe20008000000 */
[----:B------:R-:W-:Y:S01]  /*0130*/  ULOP3.LUT UR8, UR6, 0x7, URZ, 0xc0, !UPT ;  /* 0x0000000706087892 */ /* 0x000fe2000f8ec0ff */
[----:B------:R-:W-:Y:S01]  /*0140*/  VIADD R22, R11, -UR7 ;  /* 0x800000070b167c36 */ /* 0x000fe20008000000 */
[----:B------:R-:W-:Y:S01]  /*0150*/  ULOP3.LUT UR9, UR6, 0x3, URZ, 0xc0, !UPT ;  /* 0x0000000306097892 */ /* 0x000fe2000f8ec0ff */
[----:B------:R-:W-:Y:S01]  /*0160*/  IMAD.MOV.U32 R14, RZ, RZ, RZ ;  /* 0x000000ffff0e7224 */ /* 0x000fe200078e00ff */
[----:B------:R-:W-:Y:S01]  /*0170*/  ULOP3.LUT UR5, UR6, 0x7ffffff8, URZ, 0xc0, !UPT ;  /* 0x7ffffff806057892 */ /* 0x000fe2000f8ec0ff */
[----:B------:R-:W-:-:S11]  /*0180*/  UMOV UR4, URZ ;  /* 0x000000ff00047c82 */ /* 0x000fd60008000000 */
.L_x_6:
[----:B------:R-:W0:Y:S01]  /*0190*/  LDCU UR10, c[0x0][0x3a0] ;  /* 0x00007400ff0a77ac */ /* 0x000e220008000800 */
[----:B------:R-:W-:Y:S02]  /*01a0*/  VIADD R13, R22, UR4 ;  /* 0x00000004160d7c36 */ /* 0x000fe40008000000 */
[----:B------:R-:W-:Y:S01]  /*01b0*/  IMAD.MOV.U32 R3, RZ, RZ, RZ ;  /* 0x000000ffff037224 */ /* 0x000fe200078e00ff */
[----:B------:R-:W1:Y:S01]  /*01c0*/  LDCU UR6, c[0x0][0x398] ;  /* 0x00007300ff0677ac */ /* 0x000e620008000800 */
[----:B------:R-:W-:Y:S01]  /*01d0*/  UMOV UR7, UR4 ;  /* 0x0000000400077c82 */ /* 0x000fe20008000000 */
[----:B------:R-:W-:Y:S01]  /*01e0*/  UIADD3 UR4, UPT, UPT, UR4, 0x1, URZ ;  /* 0x0000000104047890 */ /* 0x000fe2000fffe0ff */
[----:B0-----:R-:W-:Y:S01]  /*01f0*/  IMAD.U32 R15, RZ, RZ, UR10 ;  /* 0x0000000aff0f7e24 */ /* 0x001fe2000f8e00ff */
[C---:B-1----:R-:W-:Y:S01]  /*0200*/  ISETP.GE.AND P0, PT, R13.reuse, UR6, PT ;  /* 0x000000060d007c0c */ /* 0x042fe2000bf06270 */
[----:B------:R-:W-:-:S03]  /*0210*/  IMAD R12, R13, UR6, R10 ;  /* 0x000000060d0c7c24 */ /* 0x000fc6000f8e020a */
[C---:B------:R-:W-:Y:S02]  /*0220*/  ISETP.GE.U32.AND P1, PT, R15.reuse, 0x8, PT ;  /* 0x000000080f00780c */ /* 0x040fe40003f26070 */
[----:B------:R-:W-:Y:S02]  /*0230*/  ISETP.NE.AND P6, PT, R15, UR4, PT ;  /* 0x000000040f007c0c */ /* 0x000fe4000bfc5270 */
[----:B------:R-:W-:-:S09]  /*0240*/  ISETP.LT.OR P0, PT, R13, RZ, P0 ;  /* 0x000000ff0d00720c */ /* 0x000fd20000701670 */
[----:B------:R-:W-:Y:S05]  /*0250*/  @!P1 BRA `(.L_x_1) ;  /* 0x00000004004c9947 */ /* 0x000fea0003800000 */
[----:B------:R-:W0:Y:S01]  /*0260*/  LDC R15, c[0x0][0x3a0] ;  /* 0x0000e800ff0f7b82 */ /* 0x000e220000000800 */
[----:B------:R-:W-:Y:S01]  /*0270*/  SHF.R.S32.HI R16, RZ, 0x1f, R12 ;  /* 0x0000001fff107819 */ /* 0x000fe2000001140c */
[----:B------:R-:W-:Y:S01]  /*0280*/  IMAD.MOV.U32 R17, RZ, RZ, RZ ;  /* 0x000000ffff117224 */ /* 0x000fe200078e00ff */
[----:B------:R-:W1:Y:S01]  /*0290*/  LDCU UR6, c[0x0][0x398] ;  /* 0x00007300ff0677ac */ /* 0x000e620008000800 */
[----:B------:R-:W2:Y:S04]  /*02a0*/  LDCU.64 UR10, c[0x0][0x380] ;  /* 0x00007000ff0a77ac */ /* 0x000ea80008000a00 */
[----:B------:R-:W3:Y:S02]  /*02b0*/  LDC.64 R2, c[0x0][0x390] ;  /* 0x0000e400ff027b82 */ /* 0x000ee40000000a00 */
.L_x_2:
[--C-:B------:R-:W-:Y:S01]  /*02c0*/  IMAD.IADD R18, R10, 0x1, R17.reuse ;  /* 0x000000010a127824 */ /* 0x100fe200078e0211 */
[----:B------:R-:W-:Y:S01]  /*02d0*/  IADD3 R19, P4, PT, R12, R17, RZ ;  /* 0x000000110c137210 */ /* 0x000fe20007f9e0ff */
[----:B0-----:R-:W-:Y:S02]  /*02e0*/  IMAD R6, R15, UR7, R17 ;  /* 0x000000070f067c24 */ /* 0x001fe4000f8e0211 */
[C---:B------:R-:W-:Y:S01]  /*02f0*/  VIADD R8, R18.reuse, 0x2 ;  /* 0x0000000212087836 */ /* 0x040fe20000000000 */
[C---:B-1----:R-:W-:Y:S01]  /*0300*/  ISETP.GE.AND P1, PT, R18.reuse, UR6, PT ;  /* 0x0000000612007c0c */ /* 0x042fe2000bf26270 */
[----:B------:R-:W-:Y:S01]  /*0310*/  IMAD.MOV.U32 R23, RZ, RZ, RZ ;  /* 0x000000ffff177224 */ /* 0x000fe200078e00ff */
[C---:B------:R-:W-:Y:S01]  /*0320*/  IADD3 R7, PT, PT, R18.reuse, 0x1, RZ ;  /* 0x0000000112077810 */ /* 0x040fe20007ffe0ff */
[----:B------:R-:W-:Y:S01]  /*0330*/  IMAD.MOV.U32 R21, RZ, RZ, RZ ;  /* 0x000000ffff157224 */ /* 0x000fe200078e00ff */
[----:B------:R-:W-:Y:S02]  /*0340*/  ISETP.LT.OR P1, PT, R18, RZ, P1 ;  /* 0x000000ff1200720c */ /* 0x000fe40000f21670 */
[----:B------:R-:W-:-:S02]  /*0350*/  ISETP.GE.AND P2, PT, R7, UR6, PT ;  /* 0x0000000607007c0c */ /* 0x000fc4000bf46270 */
[----:B------:R-:W-:Y:S02]  /*0360*/  PLOP3.LUT P1, PT, P0, P1, PT, 0xf8, 0x8f ;  /* 0x00000000008f781c */ /* 0x000fe40000723f70 */
[----:B------:R-:W-:Y:S02]  /*0370*/  LOP3.LUT R6, RZ, R6, RZ, 0x33, !PT ;  /* 0x00000006ff067212 */ /* 0x000fe400078e33ff */
[C---:B------:R-:W-:Y:S02]  /*0380*/  ISETP.GE.AND P3, PT, R8.reuse, UR6, PT ;  /* 0x0000000608007c0c */ /* 0x040fe4000bf66270 */
[----:B------:R-:W-:Y:S01]  /*0390*/  ISETP.LT.OR P2, PT, R7, RZ, P2 ;  /* 0x000000ff0700720c */ /* 0x000fe20001741670 */
[----:B------:R-:W-:Y:S01]  /*03a0*/  IMAD R9, R15, R15, R6 ;  /* 0x0000000f0f097224 */ /* 0x000fe200078e0206 */
[----:B------:R-:W-:Y:S02]  /*03b0*/  ISETP.LT.OR P3, PT, R8, RZ, P3 ;  /* 0x000000ff0800720c */ /* 0x000fe40001f61670 */
[----:B------:R-:W-:Y:S01]  /*03c0*/  PLOP3.LUT P2, PT, P0, P2, PT, 0xf8, 0x8f ;  /* 0x00000000008f781c */ /* 0x000fe20000745f70 */
[----:B---3--:R-:W-:Y:S01]  /*03d0*/  IMAD.WIDE R8, R9, 0x4, R2 ;  /* 0x0000000409087825 */ /* 0x008fe200078e0202 */
[----:B------:R-:W-:Y:S01]  /*03e0*/  LEA.HI.X.SX32 R20, R17, R16, 0x1, P4 ;  /* 0x0000001011147211 */ /* 0x000fe200020f0eff */
[----:B------:R-:W0:Y:S01]  /*03f0*/  @!P1 LDC.64 R4, c[0x0][0x380] ;  /* 0x0000e000ff049b82 */ /* 0x000e220000000a00 */
[----:B--2---:R-:W-:Y:S01]  /*0400*/  LEA R6, P4, R19, UR10, 0x2 ;  /* 0x0000000a13067c11 */ /* 0x004fe2000f8810ff */
[----:B------:R-:W-:Y:S01]  /*0410*/  @!P1 IMAD R7, R13, UR6, R18 ;  /* 0x000000060d079c24 */ /* 0x000fe2000f8e0212 */
[----:B------:R-:W-:Y:S01]  /*0420*/  PLOP3.LUT P3, PT, P0, P3, PT, 0xf8, 0x8f ;  /* 0x00000000008f781c */ /* 0x000fe20000767f70 */
[----:B------:R-:W2:Y:S04]  /*0430*/  LDG.E R25, desc[UR12][R8.64] ;  /* 0x0000000c08197981 */ /* 0x000ea8000c1e1900 */
[----:B------:R-:W3:Y:S01]  /*0440*/  LDG.E R24, desc[UR12][R8.64+-0x4] ;  /* 0xfffffc0c08187981 */ /* 0x000ee2000c1e1900 */
[----:B0-----:R-:W-:Y:S01]  /*0450*/  @!P1 IMAD.WIDE R4, R7, 0x4, R4 ;  /* 0x0000000407049825 */ /* 0x001fe200078e0204 */
[----:B------:R-:W-:-:S02]  /*0460*/  LEA.HI.X R7, R19, UR11, R20, 0x2, P4 ;  /* 0x0000000b13077c11 */ /* 0x000fc4000a0f1414 */
[----:B------:R-:W4:Y:S01]  /*0470*/  LDG.E R20, desc[UR12][R8.64+-0x8] ;  /* 0xfffff80c08147981 */ /* 0x000f22000c1e1900 */
[----:B------:R-:W-:-:S03]  /*0480*/  IMAD.MOV.U32 R19, RZ, RZ, RZ ;  /* 0x000000ffff137224 */ /* 0x000fc600078e00ff */
[----:B------:R0:W2:Y:S04]  /*0490*/  @!P1 LDG.E R23, desc[UR12][R4.64] ;  /* 0x0000000c04179981 */ /* 0x0000a8000c1e1900 */
[----:B------:R-:W3:Y:S04]  /*04a0*/  @!P2 LDG.E R21, desc[UR12][R6.64+0x4] ;  /* 0x0000040c0615a981 */ /* 0x000ee8000c1e1900 */
[----:B------:R-:W4:Y:S01]  /*04b0*/  @!P3 LDG.E R19, desc[UR12][R6.64+0x8] ;  /* 0x0000080c0613b981 */ /* 0x000f22000c1e1900 */
[C---:B------:R-:W-:Y:S02]  /*04c0*/  VIADD R26, R18.reuse, 0x3 ;  /* 0x00000003121a7836 */ /* 0x040fe40000000000 */
[----:B------:R-:W-:-:S03]  /*04d0*/  VIADD R27, R18, 0x4 ;  /* 0x00000004121b7836 */ /* 0x000fc60000000000 */
[----:B------:R-:W-:Y:S01]  /*04e0*/  ISETP.GE.AND P1, PT, R26, UR6, PT ;  /* 0x000000061a007c0c */ /* 0x000fe2000bf26270 */
[----:B0-----:R-:W-:Y:S01]  /*04f0*/  VIADD R4, R18, 0x5 ;  /* 0x0000000512047836 */ /* 0x001fe20000000000 */
[C---:B------:R-:W-:Y:S02]  /*0500*/  ISETP.GE.AND P3, PT, R27.reuse, UR6, PT ;  /* 0x000000061b007c0c */ /* 0x040fe4000bf66270 */
[----:B------:R-:W-:Y:S02]  /*0510*/  ISETP.LT.OR P1, PT, R26, RZ, P1 ;  /* 0x000000ff1a00720c */ /* 0x000fe40000f21670 */
[----:B------:R-:W-:Y:S02]  /*0520*/  IADD3 R5, PT, PT, R18, 0x6, RZ ;  /* 0x0000000612057810 */ /* 0x000fe40007ffe0ff */
[----:B------:R-:W-:Y:S02]  /*0530*/  ISETP.LT.OR P3, PT, R27, RZ, P3 ;  /* 0x000000ff1b00720c */ /* 0x000fe40001f61670 */
[----:B------:R-:W-:-:S02]  /*0540*/  ISETP.GE.AND P4, PT, R4, UR6, PT ;  /* 0x0000000604007c0c */ /* 0x000fc4000bf86270 */
[----:B------:R-:W-:Y:S01]  /*0550*/  PLOP3.LUT P1, PT, P0, P1, PT, 0xf8, 0x8f ;  /* 0x00000000008f781c */ /* 0x000fe20000723f70 */
[----:B------:R-:W-:Y:S01]  /*0560*/  VIADD R18, R18, 0x7 ;  /* 0x0000000712127836 */ /* 0x000fe20000000000 */
[C---:B------:R-:W-:Y:S02]  /*0570*/  ISETP.GE.AND P2, PT, R5.reuse, UR6, PT ;  /* 0x0000000605007c0c */ /* 0x040fe4000bf46270 */
[----:B------:R-:W-:Y:S02]  /*0580*/  ISETP.LT.OR P4, PT, R4, RZ, P4 ;  /* 0x000000ff0400720c */ /* 0x000fe40002781670 */
[----:B------:R-:W-:Y:S02]  /*0590*/  PLOP3.LUT P3, PT, P0, P3, PT, 0xf8, 0x8f ;  /* 0x00000000008f781c */ /* 0x000fe40000767f70 */
[----:B------:R-:W-:Y:S02]  /*05a0*/  ISETP.LT.OR P2, PT, R5, RZ, P2 ;  /* 0x000000ff0500720c */ /* 0x000fe40001741670 */
[----:B------:R-:W-:-:S02]  /*05b0*/  CS2R R4, SRZ ;  /* 0x0000000000047805 */ /* 0x000fc4000001ff00 */
[C---:B------:R-:W-:Y:S02]  /*05c0*/  ISETP.GE.AND P5, PT, R18.reuse, UR6, PT ;  /* 0x0000000612007c0c */ /* 0x040fe4000bfa6270 */
[----:B------:R-:W-:Y:S02]  /*05d0*/  PLOP3.LUT P4, PT, P0, P4, PT, 0xf8, 0x8f ;  /* 0x00000000008f781c */ /* 0x000fe40000789f70 */
[----:B------:R-:W-:Y:S01]  /*05e0*/  ISETP.LT.OR P5, PT, R18, RZ, P5 ;  /* 0x000000ff1200720c */ /* 0x000fe20002fa1670 */
[----:B------:R-:W5:Y:S01]  /*05f0*/  @!P1 LDG.E R4, desc[UR12][R6.64+0xc] ;  /* 0x00000c0c06049981 */ /* 0x000f62000c1e1900 */
[----:B------:R-:W-:Y:S02]  /*0600*/  PLOP3.LUT P2, PT, P0, P2, PT, 0xf8, 0x8f ;  /* 0x00000000008f781c */ /* 0x000fe40000745f70 */
[----:B------:R-:W-:Y:S01]  /*0610*/  PLOP3.LUT P5, PT, P0, P5, PT, 0xf8, 0x8f ;  /* 0x00000000008f781c */ /* 0x000fe200007abf70 */
[----:B------:R-:W5:Y:S01]  /*0620*/  @!P3 LDG.E R5, desc[UR12][R6.64+0x10] ;  /* 0x0000100c0605b981 */ /* 0x000f62000c1e1900 */
[----:B--2---:R-:W-:-:S03]  /*0630*/  FFMA R23, R25, R23, R14 ;  /* 0x0000001719177223 */ /* 0x004fc6000000000e */
[----:B------:R-:W2:Y:S01]  /*0640*/  LDG.E R25, desc[UR12][R8.64+-0x1c] ;  /* 0xffffe40c08197981 */ /* 0x000ea2000c1e1900 */
[----:B---3--:R-:W-:-:S03]  /*0650*/  FFMA R23, R24, R21, R23 ;  /* 0x0000001518177223 */ /* 0x008fc60000000017 */
[----:B------:R-:W5:Y:S01]  /*0660*/  LDG.E R21, desc[UR12][R8.64+-0xc] ;  /* 0xfffff40c08157981 */ /* 0x000f62000c1e1900 */
[----:B----4-:R-:W-:Y:S01]  /*0670*/  FFMA R26, R20, R19, R23 ;  /* 0x00000013141a7223 */ /* 0x010fe20000000017 */
[----:B------:R-:W-:Y:S02]  /*0680*/  CS2R R18, SRZ ;  /* 0x0000000000127805 */ /* 0x000fe4000001ff00 */
[----:B------:R-:W3:Y:S01]  /*0690*/  LDG.E R20, desc[UR12][R8.64+-0x10] ;  /* 0xfffff00c08147981 */ /* 0x000ee2000c1e1900 */
[----:B------:R-:W-:-:S03]  /*06a0*/  IMAD.MOV.U32 R14, RZ, RZ, RZ ;  /* 0x000000ffff0e7224 */ /* 0x000fc600078e00ff */
[----:B------:R-:W4:Y:S04]  /*06b0*/  LDG.E R24, desc[UR12][R8.64+-0x14] ;  /* 0xffffec0c08187981 */ /* 0x000f28000c1e1900 */
[----:B------:R-:W4:Y:S04]  /*06c0*/  @!P4 LDG.E R19, desc[UR12][R6.64+0x14] ;  /* 0x0000140c0613c981 */ /* 0x000f28000c1e1900 */
[----:B------:R-:W2:Y:S04]  /*06d0*/  @!P2 LDG.E R18, desc[UR12][R6.64+0x18] ;  /* 0x0000180c0612a981 */ /* 0x000ea8000c1e1900 */
[----:B------:R-:W2:Y:S04]  /*06e0*/  LDG.E R23, desc[UR12][R8.64+-0x18] ;  /* 0xffffe80c08177981 */ /* 0x000ea8000c1e1900 */
[----:B------:R-:W2:Y:S01]  /*06f0*/  @!P5 LDG.E R14, desc[UR12][R6.64+0x1c] ;  /* 0x00001c0c060ed981 */ /* 0x000ea2000c1e1900 */
[----:B------:R-:W-:-:S05]  /*0700*/  VIADD R17, R17, 0x8 ;  /* 0x0000000811117836 */ /* 0x000fca0000000000 */
[----:B------:R-:W-:Y:S01]  /*0710*/  ISETP.NE.AND P1, PT, R17, UR5, PT ;  /* 0x0000000511007c0c */ /* 0x000fe2000bf25270 */
[----:B-----5:R-:W-:-:S04]  /*0720*/  FFMA R21, R21, R4, R26 ;  /* 0x0000000415157223 */ /* 0x020fc8000000001a */
[----:B---3--:R-:W-:-:S04]  /*0730*/  FFMA R5, R20, R5, R21 ;  /* 0x0000000514057223 */ /* 0x008fc80000000015 */
[----:B----4-:R-:W-:-:S04]  /*0740*/  FFMA R24, R24, R19, R5 ;  /* 0x0000001318187223 */ /* 0x010fc80000000005 */
[----:B--2---:R-:W-:-:S04]  /*0750*/  FFMA R18, R23, R18, R24 ;  /* 0x0000001217127223 */ /* 0x004fc80000000018 */
[----:B------:R-:W-:Y:S01]  /*0760*/  FFMA R14, R25, R14, R18 ;  /* 0x0000000e190e7223 */ /* 0x000fe20000000012 */
[----:B------:R-:W-:Y:S06]  /*0770*/  @P1 BRA `(.L_x_2) ;  /* 0xfffffff800d01947 */ /* 0x000fec000383ffff */
[----:B------:R-:W-:-:S07]  /*0780*/  IMAD.U32 R3, RZ, RZ, UR5 ;  /* 0x00000005ff037e24 */ /* 0x000fce000f8e00ff */
.L_x_1:
[----:B------:R-:W-:-:S09]  /*0790*/  UISETP.NE.AND UP0, UPT, UR8, URZ, UPT ;  /* 0x000000ff0800728c */ /* 0x000fd2000bf05270 */
[----:B------:R-:W-:Y:S05]  /*07a0*/  BRA.U !UP0, `(.L_x_3) ;  /* 0x0000000508987547 */ /* 0x000fea000b800000 */
[----:B------:R-:W-:Y:S02]  /*07b0*/  UIADD3 UR10, UPT, UPT, UR8, -0x1, URZ ;  /* 0xffffffff080a7890 */ /* 0x000fe4000fffe0ff */
[----:B------:R-:W-:Y:S02]  /*07c0*/  UISETP.NE.AND UP1, UPT, UR9, URZ, UPT ;  /* 0x000000ff0900728c */ /* 0x000fe4000bf25270 */
[----:B------:R-:W-:-:S09]  /*07d0*/  UISETP.GE.U32.AND UP0, UPT, UR10, 0x3, UPT ;  /* 0x000000030a00788c */ /* 0x000fd2000bf06070 */
[----:B------:R-:W-:Y:S05]  /*07e0*/  BRA.U !UP0, `(.L_x_4) ;  /* 0x0000000108b87547 */ /* 0x000fea000b800000 */
[--C-:B------:R-:W-:Y:S01]  /*07f0*/  IMAD.IADD R16, R10, 0x1, R3.reuse ;  /* 0x000000010a107824 */ /* 0x100fe200078e0203 */
[----:B------:R-:W0:Y:S01]  /*0800*/  LDC.64 R4, c[0x0][0x390] ;  /* 0x0000e400ff047b82 */ /* 0x000e220000000a00 */
[----:B------:R-:W1:Y:S01]  /*0810*/  LDCU.64 UR10, c[0x0][0x380] ;  /* 0x00007000ff0a77ac */ /* 0x000e620008000a00 */
[----:B------:R-:W-:Y:S01]  /*0820*/  IMAD R2, R15, UR7, R3 ;  /* 0x000000070f027c24 */ /* 0x000fe2000f8e0203 */
[----:B------:R-:W-:Y:S01]  /*0830*/  IADD3 R18, P4, PT, R12, R3, RZ ;  /* 0x000000030c127210 */ /* 0x000fe20007f9e0ff */
[C---:B------:R-:W-:Y:S01]  /*0840*/  VIADD R9, R16.reuse, 0x2 ;  /* 0x0000000210097836 */ /* 0x040fe20000000000 */
[C---:B------:R-:W-:Y:S01]  /*0850*/  ISETP.GE.AND P1, PT, R16.reuse, UR6, PT ;  /* 0x0000000610007c0c */ /* 0x040fe2000bf26270 */
[C---:B------:R-:W-:Y:S01]  /*0860*/  VIADD R8, R16.reuse, 0x1 ;  /* 0x0000000110087836 */ /* 0x040fe20000000000 */
[----:B------:R-:W-:Y:S01]  /*0870*/  LOP3.LUT R2, RZ, R2, RZ, 0x33, !PT ;  /* 0x00000002ff027212 */ /* 0x000fe200078e33ff */
[----:B------:R-:W-:Y:S01]  /*0880*/  IMAD.MOV.U32 R17, RZ, RZ, RZ ;  /* 0x000000ffff117224 */ /* 0x000fe200078e00ff */
[----:B------:R-:W-:-:S02]  /*0890*/  ISETP.LT.OR P1, PT, R16, RZ, P1 ;  /* 0x000000ff1000720c */ /* 0x000fc40000f21670 */
[C---:B------:R-:W-:Y:S02]  /*08a0*/  ISETP.GE.AND P2, PT, R9.reuse, UR6, PT ;  /* 0x0000000609007c0c */ /* 0x040fe4000bf46270 */
[----:B------:R-:W-:Y:S02]  /*08b0*/  PLOP3.LUT P1, PT, P0, P1, PT, 0xf8, 0x8f ;  /* 0x00000000008f781c */ /* 0x000fe40000723f70 */
[C---:B------:R-:W-:Y:S02]  /*08c0*/  ISETP.GE.AND P3, PT, R8.reuse, UR6, PT ;  /* 0x0000000608007c0c */ /* 0x040fe4000bf66270 */
[----:B------:R-:W-:Y:S02]  /*08d0*/  ISETP.LT.OR P2, PT, R9, RZ, P2 ;  /* 0x000000ff0900720c */ /* 0x000fe40001741670 */
[----:B------:R-:W-:Y:S02]  /*08e0*/  ISETP.LT.OR P3, PT, R8, RZ, P3 ;  /* 0x000000ff0800720c */ /* 0x000fe40001f61670 */
[----:B------:R-:W-:-:S02]  /*08f0*/  LEA.HI.X.SX32 R19, R12, RZ, 0x1, P4 ;  /* 0x000000ff0c137211 */ /* 0x000fc400020f0eff */
[----:B------:R-:W-:Y:S02]  /*0900*/  PLOP3.LUT P3, PT, P0, P3, PT, 0xf8, 0x8f ;  /* 0x00000000008f781c */ /* 0x000fe40000767f70 */
[----:B-1----:R-:W-:Y:S01]  /*0910*/  LEA R8, P5, R18, UR10, 0x2 ;  /* 0x0000000a12087c11 */ /* 0x002fe2000f8a10ff */
[----:B------:R-:W1:Y:S01]  /*0920*/  @!P1 LDC.64 R6, c[0x0][0x380] ;  /* 0x0000e000ff069b82 */ /* 0x000e620000000a00 */
[----:B------:R-:W-:Y:S01]  /*0930*/  @!P1 IMAD R9, R13, UR6, R16 ;  /* 0x000000060d099c24 */ /* 0x000fe2000f8e0210 */
[----:B------:R-:W-:Y:S02]  /*0940*/  IADD3 R16, PT, PT, R16, 0x3, RZ ;  /* 0x0000000310107810 */ /* 0x000fe40007ffe0ff */
[----:B------:R-:W-:Y:S02]  /*0950*/  PLOP3.LUT P2, PT, P0, P2, PT, 0xf8, 0x8f ;  /* 0x00000000008f781c */ /* 0x000fe40000745f70 */
[----:B------:R-:W-:-:S04]  /*0960*/  ISETP.GE.AND P4, PT, R16, UR6, PT ;  /* 0x0000000610007c0c */ /* 0x000fc8000bf86270 */
[----:B------:R-:W-:Y:S01]  /*0970*/  ISETP.LT.OR P4, PT, R16, RZ, P4 ;  /* 0x000000ff1000720c */ /* 0x000fe20002781670 */
[----:B------:R-:W-:-:S03]  /*0980*/  IMAD.MOV.U32 R16, RZ, RZ, RZ ;  /* 0x000000ffff107224 */ /* 0x000fc600078e00ff */
[----:B------:R-:W-:Y:S01]  /*0990*/  PLOP3.LUT P4, PT, P0, P4, PT, 0xf8, 0x8f ;  /* 0x00000000008f781c */ /* 0x000fe20000789f70 */
[----:B-1----:R-:W-:-:S04]  /*09a0*/  @!P1 IMAD.WIDE R6, R9, 0x4, R6 ;  /* 0x0000000409069825 */ /* 0x002fc800078e0206 */
[----:B------:R-:W-:Y:S01]  /*09b0*/  IMAD R9, R15, R15, R2 ;  /* 0x0000000f0f097224 */ /* 0x000fe200078e0202 */
[----:B------:R-:W2:Y:S03]  /*09c0*/  @!P1 LDG.E R17, desc[UR12][R6.64] ;  /* 0x0000000c06119981 */ /* 0x000ea6000c1e1900 */
[----:B0-----:R-:W-:Y:S01]  /*09d0*/  IMAD.WIDE R4, R9, 0x4, R4 ;  /* 0x0000000409047825 */ /* 0x001fe200078e0204 */
[----:B------:R-:W-:-:S03]  /*09e0*/  LEA.HI.X R9, R18, UR11, R19, 0x2, P5 ;  /* 0x0000000b12097c11 */ /* 0x000fc6000a8f1413 */
[----:B------:R-:W-:Y:S01]  /*09f0*/  IMAD.MOV.U32 R2, RZ, RZ, RZ ;  /* 0x000000ffff027224 */ /* 0x000fe200078e00ff */
[----:B------:R-:W2:Y:S01]  /*0a00*/  LDG.E R19, desc[UR12][R4.64] ;  /* 0x0000000c04137981 */ /* 0x000ea2000c1e1900 */
[----:B------:R-:W-:-:S03]  /*0a10*/  IMAD.MOV.U32 R18, RZ, RZ, RZ ;  /* 0x000000ffff127224 */ /* 0x000fc600078e00ff */
[----:B------:R-:W3:Y:S04]  /*0a20*/  LDG.E R21, desc[UR12][R4.64+-0x4] ;  /* 0xfffffc0c04157981 */ /* 0x000ee8000c1e1900 */
[----:B------:R-:W3:Y:S04]  /*0a30*/  @!P3 LDG.E R2, desc[UR12][R8.64+0x4] ;  /* 0x0000040c0802b981 */ /* 0x000ee8000c1e1900 */
[----:B------:R-:W4:Y:S04]  /*0a40*/  LDG.E R23, desc[UR12][R4.64+-0x8] ;  /* 0xfffff80c04177981 */ /* 0x000f28000c1e1900 */
[----:B------:R-:W4:Y:S04]  /*0a50*/  @!P2 LDG.E R16, desc[UR12][R8.64+0x8] ;  /* 0x0000080c0810a981 */ /* 0x000f28000c1e1900 */
[----:B------:R-:W5:Y:S04]  /*0a60*/  @!P4 LDG.E R18, desc[UR12][R8.64+0xc] ;  /* 0x00000c0c0812c981 */ /* 0x000f68000c1e1900 */
[----:B------:R-:W5:Y:S01]  /*0a70*/  LDG.E R7, desc[UR12][R4.64+-0xc] ;  /* 0xfffff40c04077981 */ /* 0x000f62000c1e1900 */
[----:B------:R-:W-:-:S02]  /*0a80*/  VIADD R3, R3, 0x4 ;  /* 0x0000000403037836 */ /* 0x000fc40000000000 */
[----:B--2---:R-:W-:-:S04]  /*0a90*/  FFMA R14, R19, R17, R14 ;  /* 0x00000011130e7223 */ /* 0x004fc8000000000e */
[----:B---3--:R-:W-:-:S04]  /*0aa0*/  FFMA R2, R21, R2, R14 ;  /* 0x0000000215027223 */ /* 0x008fc8000000000e */
[----:B----4-:R-:W-:-:S04]  /*0ab0*/  FFMA R2, R23, R16, R2 ;  /* 0x0000001017027223 */ /* 0x010fc80000000002 */
[----:B-----5:R-:W-:-:S07]  /*0ac0*/  FFMA R14, R7, R18, R2 ;  /* 0x00000012070e7223 */ /* 0x020fce0000000002 */
.L_x_4:
[----:B------:R-:W-:Y:S05]  /*0ad0*/  BRA.U !UP1, `(.L_x_3) ;  /* 0x0000000109cc7547 */ /* 0x000fea000b800000 */
[----:B------:R-:W-:Y:S01]  /*0ae0*/  UISETP.NE.AND UP0, UPT, UR9, 0x1, UPT ;  /* 0x000000010900788c */ /* 0x000fe2000bf05270 */
[----:B------:R-:W-:-:S08]  /*0af0*/  LOP3.LUT P3, RZ, R15, 0x1, RZ, 0xc0, !PT ;  /* 0x000000010fff7812 */ /* 0x000fd0000786c0ff */
[----:B------:R-:W-:Y:S05]  /*0b00*/  BRA.U !UP0, `(.L_x_5) ;  /* 0x00000001087c7547 */ /* 0x000fea000b800000 */
[--C-:B------:R-:W-:Y:S01]  /*0b10*/  IMAD.IADD R2, R10, 0x1, R3.reuse ;  /* 0x000000010a027824 */ /* 0x100fe200078e0203 */
[----:B------:R-:W0:Y:S01]  /*0b20*/  LDC.64 R6, c[0x0][0x390] ;  /* 0x0000e400ff067b82 */ /* 0x000e220000000a00 */
[----:B------:R-:W-:-:S03]  /*0b30*/  IMAD R16, R15, UR7, R3 ;  /* 0x000000070f107c24 */ /* 0x000fc6000f8e0203 */
[C---:B------:R-:W-:Y:S02]  /*0b40*/  IADD3 R4, PT, PT, R2.reuse, 0x1, RZ ;  /* 0x0000000102047810 */ /* 0x040fe40007ffe0ff */
[----:B------:R-:W-:Y:S02]  /*0b50*/  ISETP.GE.AND P1, PT, R2, UR6, PT ;  /* 0x0000000602007c0c */ /* 0x000fe4000bf26270 */
[----:B------:R-:W-:Y:S02]  /*0b60*/  ISETP.GE.AND P2, PT, R4, UR6, PT ;  /* 0x0000000604007c0c */ /* 0x000fe4000bf46270 */
[----:B------:R-:W-:Y:S02]  /*0b70*/  ISETP.LT.OR P1, PT, R2, RZ, P1 ;  /* 0x000000ff0200720c */ /* 0x000fe40000f21670 */
[----:B------:R-:W-:Y:S02]  /*0b80*/  ISETP.LT.OR P2, PT, R4, RZ, P2 ;  /* 0x000000ff0400720c */ /* 0x000fe40001741670 */
[----:B------:R-:W-:-:S02]  /*0b90*/  PLOP3.LUT P1, PT, P0, P1, PT, 0xf8, 0x8f ;  /* 0x00000000008f781c */ /* 0x000fc40000723f70 */
[----:B------:R-:W-:Y:S02]  /*0ba0*/  PLOP3.LUT P2, PT, P0, P2, PT, 0xf8, 0x8f ;  /* 0x00000000008f781c */ /* 0x000fe40000745f70 */
[----:B------:R-:W-:-:S05]  /*0bb0*/  LOP3.LUT R16, RZ, R16, RZ, 0x33, !PT ;  /* 0x00000010ff107212 */ /* 0x000fca00078e33ff */
[----:B------:R-:W-:-:S04]  /*0bc0*/  IMAD R19, R15, R15, R16 ;  /* 0x0000000f0f137224 */ /* 0x000fc800078e0210 */
[----:B------:R-:W1:Y:S01]  /*0bd0*/  @!P1 LDC.64 R8, c[0x0][0x380] ;  /* 0x0000e000ff089b82 */ /* 0x000e620000000a00 */
[----:B------:R-:W-:Y:S01]  /*0be0*/  @!P1 IMAD R17, R13, UR6, R2 ;  /* 0x000000060d119c24 */ /* 0x000fe2000f8e0202 */
[----:B------:R-:W-:Y:S01]  /*0bf0*/  @!P2 SHF.R.S32.HI R2, RZ, 0x1f, R12 ;  /* 0x0000001fff02a819 */ /* 0x000fe2000001140c */
[----:B0-----:R-:W-:Y:S01]  /*0c00*/  IMAD.WIDE R6, R19, 0x4, R6 ;  /* 0x0000000413067825 */ /* 0x001fe200078e0206 */
[----:B------:R-:W-:-:S04]  /*0c10*/  @!P2 IADD3 R21, P4, PT, R12, R3, RZ ;  /* 0x000000030c15a210 */ /* 0x000fc80007f9e0ff */
[----:B------:R-:W0:Y:S01]  /*0c20*/  @!P2 LDC.64 R4, c[0x0][0x380] ;  /* 0x0000e000ff04ab82 */ /* 0x000e220000000a00 */
[----:B------:R-:W-:Y:S01]  /*0c30*/  @!P2 LEA.HI.X.SX32 R2, R3, R2, 0x1, P4 ;  /* 0x000000020302a211 */ /* 0x000fe200020f0eff */
[----:B------:R-:W2:Y:S01]  /*0c40*/  LDG.E R19, desc[UR12][R6.64] ;  /* 0x0000000c06137981 */ /* 0x000ea2000c1e1900 */
[----:B-1----:R-:W-:-:S04]  /*0c50*/  @!P1 IMAD.WIDE R8, R17, 0x4, R8 ;  /* 0x0000000411089825 */ /* 0x002fc800078e0208 */
[----:B------:R-:W-:Y:S01]  /*0c60*/  IMAD.MOV.U32 R17, RZ, RZ, RZ ;  /* 0x000000ffff117224 */ /* 0x000fe200078e00ff */
[----:B0-----:R-:W-:-:S05]  /*0c70*/  @!P2 LEA R4, P4, R21, R4, 0x2 ;  /* 0x000000041504a211 */ /* 0x001fca00078810ff */
[----:B------:R-:W2:Y:S01]  /*0c80*/  @!P1 LDG.E R17, desc[UR12][R8.64] ;  /* 0x0000000c08119981 */ /* 0x000ea2000c1e1900 */
[----:B------:R-:W-:Y:S01]  /*0c90*/  @!P2 LEA.HI.X R5, R21, R5, R2, 0x2, P4 ;  /* 0x000000051505a211 */ /* 0x000fe200020f1402 */
[----:B------:R-:W-:Y:S02]  /*0ca0*/  IMAD.MOV.U32 R2, RZ, RZ, RZ ;  /* 0x000000ffff027224 */ /* 0x000fe400078e00ff */
[----:B------:R-:W3:Y:S04]  /*0cb0*/  LDG.E R21, desc[UR12][R6.64+-0x4] ;  /* 0xfffffc0c06157981 */ /* 0x000ee8000c1e1900 */
[----:B------:R-:W3:Y:S01]  /*0cc0*/  @!P2 LDG.E R2, desc[UR12][R4.64+0x4] ;  /* 0x0000040c0402a981 */ /* 0x000ee2000c1e1900 */
[----:B------:R-:W-:Y:S02]  /*0cd0*/  VIADD R3, R3, 0x2 ;  /* 0x0000000203037836 */ /* 0x000fe40000000000 */
[----:B--2---:R-:W-:-:S04]  /*0ce0*/  FFMA R14, R19, R17, R14 ;  /* 0x00000011130e7223 */ /* 0x004fc8000000000e */
[----:B---3--:R-:W-:-:S07]  /*0cf0*/  FFMA R14, R21, R2, R14 ;  /* 0x00000002150e7223 */ /* 0x008fce000000000e */
.L_x_5:
[----:B------:R-:W-:Y:S05]  /*0d00*/  @!P3 BRA `(.L_x_3) ;  /* 0x000000000040b947 */ /* 0x000fea0003800000 */
[--C-:B------:R-:W-:Y:S01]  /*0d10*/  IMAD.IADD R8, R10, 0x1, R3.reuse ;  /* 0x000000010a087824 */ /* 0x100fe200078e0203 */
[----:B------:R-:W0:Y:S01]  /*0d20*/  LDC.64 R6, c[0x0][0x390] ;  /* 0x0000e400ff067b82 */ /* 0x000e220000000a00 */
[----:B------:R-:W-:-:S03]  /*0d30*/  IMAD R3, R15, UR7, R3 ;  /* 0x000000070f037c24 */ /* 0x000fc6000f8e0203 */
[C---:B------:R-:W-:Y:S02]  /*0d40*/  ISETP.GE.AND P1, PT, R8.reuse, UR6, PT ;  /* 0x0000000608007c0c */ /* 0x040fe4000bf26270 */
[----:B------:R-:W-:Y:S01]  /*0d50*/  LOP3.LUT R2, RZ, R3, RZ, 0x33, !PT ;  /* 0x00000003ff027212 */ /* 0x000fe200078e33ff */
[----:B------:R-:W-:Y:S01]  /*0d60*/  IMAD.MOV.U32 R3, RZ, RZ, RZ ;  /* 0x000000ffff037224 */ /* 0x000fe200078e00ff */
[----:B------:R-:W-:-:S03]  /*0d70*/  ISETP.LT.OR P1, PT, R8, RZ, P1 ;  /* 0x000000ff0800720c */ /* 0x000fc60000f21670 */
[----:B------:R-:W-:Y:S01]  /*0d80*/  IMAD R15, R15, R15, R2 ;  /* 0x0000000f0f0f7224 */ /* 0x000fe200078e0202 */
[----:B------:R-:W-:-:S03]  /*0d90*/  PLOP3.LUT P1, PT, P0, P1, PT, 0xf8, 0x8f ;  /* 0x00000000008f781c */ /* 0x000fc60000723f70 */
[----:B0-----:R-:W-:-:S10]  /*0da0*/  IMAD.WIDE R6, R15, 0x4, R6 ;  /* 0x000000040f067825 */ /* 0x001fd400078e0206 */
[----:B------:R-:W0:Y:S01]  /*0db0*/  @!P1 LDC.64 R4, c[0x0][0x380] ;  /* 0x0000e000ff049b82 */ /* 0x000e220000000a00 */
[----:B------:R-:W-:Y:S01]  /*0dc0*/  @!P1 IMAD R13, R13, UR6, R8 ;  /* 0x000000060d0d9c24 */ /* 0x000fe2000f8e0208 */
[----:B------:R-:W2:Y:S03]  /*0dd0*/  LDG.E R7, desc[UR12][R6.64] ;  /* 0x0000000c06077981 */ /* 0x000ea6000c1e1900 */
[----:B0-----:R-:W-:-:S05]  /*0de0*/  @!P1 IMAD.WIDE R4, R13, 0x4, R4 ;  /* 0x000000040d049825 */ /* 0x001fca00078e0204 */
[----:B------:R-:W2:Y:S02]  /*0df0*/  @!P1 LDG.E R3, desc[UR12][R4.64] ;  /* 0x0000000c04039981 */ /* 0x000ea4000c1e1900 */
[----:B--2---:R-:W-:-:S07]  /*0e00*/  FFMA R14, R7, R3, R14 ;  /* 0x00000003070e7223 */ /* 0x004fce000000000e */
.L_x_3:
[----:B------:R-:W-:Y:S05]  /*0e10*/  @P6 BRA `(.L_x_6) ;  /* 0xfffffff000dc6947 */ /* 0x000fea000383ffff */
.L_x_0:
[----:B------:R-:W0:Y:S01]  /*0e20*/  LDC.64 R2, c[0x0][0x388] ;  /* 0x0000e200ff027b82 */ /* 0x000e220000000a00 */
[----:B------:R-:W1:Y:S02]  /*0e30*/  LDCU UR4, c[0x0][0x39c] ;  /* 0x00007380ff0477ac */ /* 0x000e640008000800 */
[----:B-1----:R-:W-:-:S04]  /*0e40*/  IMAD R11, R11, UR4, R0 ;  /* 0x000000040b0b7c24 */ /* 0x002fc8000f8e0200 */
[----:B0-----:R-:W-:-:S05]  /*0e50*/  IMAD.WIDE R2, R11, 0x4, R2 ;  /* 0x000000040b027825 */ /* 0x001fca00078e0202 */
[----:B------:R-:W2:Y:S02]  /*0e60*/  LDG.E R5, desc[UR12][R2.64] ;  /* 0x0000000c02057981 */ /* 0x000ea4000c1e1900 */
[----:B--2---:R-:W-:-:S05]  /*0e70*/  FADD R5, R5, R14 ;  /* 0x0000000e05057221 */ /* 0x004fca0000000000 */
[----:B------:R-:W-:Y:S01]  /*0e80*/  STG.E desc[UR12][R2.64], R5 ;  /* 0x0000000502007986 */ /* 0x000fe2000c10190c */
[----:B------:R-:W-:Y:S05]  /*0e90*/  EXIT ;  /* 0x000000000000794d */ /* 0x000fea0003800000 */
.L_x_7:
[----:B------:R-:W-:-:S00]  /*0ea0*/  BRA `(.L_x_7) ;  /* 0xfffffffc00fc7947 */ /* 0x000fc0000383ffff */
[----:B------:R-:W-:-:S00]  /*0eb0*/  NOP ;  /* 0x0000000000007918 */ /* 0x000fc00000000000 */
        /* <DEDUP_REMOVED lines=12> */
.L_x_8:


//--------------------- .nv.shared.reserved.0     --------------------------
	.section	.nv.shared.reserved.0,"aw",@nobits
	.weak		__nv_reservedSMEM_offset_0_alias
	.size		__nv_reservedSMEM_offset_0_alias, 0, 64
	.other		__nv_reservedSMEM_offset_0_alias,@"STO_CUDA_RESERVED_SHARED STV_DEFAULT"
__nv_reservedSMEM_offset_0_alias:
	.zero		0
	.zero		64


//--------------------- .nv.constant0._Z16convolution_basePfS_S_iiii --------------------------
	.section	.nv.constant0._Z16convolution_basePfS_S_iiii,"a",@progbits
	.sectionflags	@""
	.align	4
.nv.constant0._Z16convolution_basePfS_S_iiii:
	.zero		936


//--------------------- SYMBOLS --------------------------

	.type		.nv.reservedSmem.offset0,@object
	.size		.nv.reservedSmem.offset0,0x4
